//
// Generated by NVIDIA NVVM Compiler
//
// Compiler Build ID: CL-36424714
// Cuda compilation tools, release 13.0, V13.0.88
// Based on NVVM 20.0.0
//

.version 9.0
.target sm_100
.address_size 64

	// .globl	_Z19scale_vector_1blockdPd

.visible .entry _Z19scale_vector_1blockdPd(
	.param .f64 _Z19scale_vector_1blockdPd_param_0,
	.param .u64 .ptr .align 1 _Z19scale_vector_1blockdPd_param_1
)
{


	ret;

}
	// .globl	_Z12scale_vectordPd
.visible .entry _Z12scale_vectordPd(
	.param .f64 _Z12scale_vectordPd_param_0,
	.param .u64 .ptr .align 1 _Z12scale_vectordPd_param_1
)
{


	ret;

}


// ===== COMPILED SASS (sm_100) =====

	.target	sm_100

	.elftype	@"ET_EXEC"


//--------------------- .note.nv.tkinfo           --------------------------
	.section	.note.nv.tkinfo,"",@"SHT_NOTE"
	.sectionflags	@"SHF_NOTE_NV_TKINFO"
	.tkinfo
        /*0018*/ 	.word	0x00000002
        /*0030*/ 	.string	""
        /*0030*/ 	.string	"ptxas"
        /*0030*/ 	.string	"Cuda compilation tools, release 13.0, V13.0.88"
        /*0030*/ 	.string	"Build cuda_13.0.r13.0/compiler.36424714_0"
        /*0030*/ 	.string	"-arch sm_100 -m 64 "



//--------------------- .note.nv.cuinfo           --------------------------
	.section	.note.nv.cuinfo,"",@"SHT_NOTE"
	.sectionflags	@"SHF_NOTE_NV_CUINFO"
        /*0018*/ 	.short	0x0002
        /*001a*/ 	.short	0x0064
        /*001c*/ 	.short	0x0082
	.zero		2


//--------------------- .nv.info                  --------------------------
	.section	.nv.info,"",@"SHT_CUDA_INFO"
	.align	4


	//----- nvinfo : EIATTR_REGCOUNT
	.align		4
        /*0000*/ 	.byte	0x04, 0x2f
        /*0002*/ 	.short	(.L_1 - .L_0)
	.align		4
.L_0:
        /*0004*/ 	.word	index@(_Z19scale_vector_1blockdPd)
        /*0008*/ 	.word	0x00000004


	//----- nvinfo : EIATTR_FRAME_SIZE
	.align		4
.L_1:
        /*000c*/ 	.byte	0x04, 0x11
        /*000e*/ 	.short	(.L_3 - .L_2)
	.align		4
.L_2:
        /*0010*/ 	.word	index@(_Z19scale_vector_1blockdPd)
        /*0014*/ 	.word	0x00000000


	//----- nvinfo : EIATTR_REGCOUNT
	.align		4
.L_3:
        /*0018*/ 	.byte	0x04, 0x2f
        /*001a*/ 	.short	(.L_5 - .L_4)
	.align		4
.L_4:
        /*001c*/ 	.word	index@(_Z12scale_vectordPd)
        /*0020*/ 	.word	0x00000004


	//----- nvinfo : EIATTR_FRAME_SIZE
	.align		4
.L_5:
        /*0024*/ 	.byte	0x04, 0x11
        /*0026*/ 	.short	(.L_7 - .L_6)
	.align		4
.L_6:
        /*0028*/ 	.word	index@(_Z12scale_vectordPd)
        /*002c*/ 	.word	0x00000000


	//----- nvinfo : EIATTR_MIN_STACK_SIZE
	.align		4
.L_7:
        /*0030*/ 	.byte	0x04, 0x12
        /*0032*/ 	.short	(.L_9 - .L_8)
	.align		4
.L_8:
        /*0034*/ 	.word	index@(_Z12scale_vectordPd)
        /*0038*/ 	.word	0x00000000


	//----- nvinfo : EIATTR_MIN_STACK_SIZE
	.align		4
.L_9:
        /*003c*/ 	.byte	0x04, 0x12
        /*003e*/ 	.short	(.L_11 - .L_10)
	.align		4
.L_10:
        /*0040*/ 	.word	index@(_Z19scale_vector_1blockdPd)
        /*0044*/ 	.word	0x00000000
.L_11:


//--------------------- .nv.compat                --------------------------
	.section	.nv.compat,"",@"SHT_CUDA_COMPAT_INFO"
	.align	4
        /*0000*/ 	.byte	0x02, 0x09, 0x00, 0x00, 0x02, 0x02, 0x01, 0x00, 0x02, 0x05, 0x05, 0x00, 0x03, 0x07, 0x01, 0x01
        /*0010*/ 	.byte	0x02, 0x03, 0x00, 0x00, 0x02, 0x06, 0x01, 0x00, 0x04, 0x0b, 0x08, 0x00, 0x09, 0x00, 0x00, 0x00
        /*0020*/ 	.byte	0x00, 0x00, 0x00, 0x00


//--------------------- .nv.info._Z12scale_vectordPd --------------------------
	.section	.nv.info._Z12scale_vectordPd,"",@"SHT_CUDA_INFO"
	.sectionflags	@""
	.align	4


	//----- nvinfo : EIATTR_CUDA_API_VERSION
	.align		4
        /*0000*/ 	.byte	0x04, 0x37
        /*0002*/ 	.short	(.L_13 - .L_12)
.L_12:
        /*0004*/ 	.word	0x00000082


	//----- nvinfo : EIATTR_KPARAM_INFO
	.align		4
.L_13:
        /*0008*/ 	.byte	0x04, 0x17
        /*000a*/ 	.short	(.L_15 - .L_14)
.L_14:
        /*000c*/ 	.word	0x00000000
        /*0010*/ 	.short	0x0001
        /*0012*/ 	.short	0x0008
        /*0014*/ 	.byte	0x00, 0xf5, 0x21, 0x00


	//----- nvinfo : EIATTR_KPARAM_INFO
	.align		4
.L_15:
        /*0018*/ 	.byte	0x04, 0x17
        /*001a*/ 	.short	(.L_17 - .L_16)
.L_16:
        /*001c*/ 	.word	0x00000000
        /*0020*/ 	.short	0x0000
        /*0022*/ 	.short	0x0000
        /*0024*/ 	.byte	0x00, 0xf0, 0x21, 0x00


	//----- nvinfo : EIATTR_SPARSE_MMA_MASK
	.align		4
.L_17:
        /*0028*/ 	.byte	0x03, 0x50
        /*002a*/ 	.short	0x0000


	//----- nvinfo : EIATTR_MAXREG_COUNT
	.align		4
        /*002c*/ 	.byte	0x03, 0x1b
        /*002e*/ 	.short	0x00ff


	//----- nvinfo : EIATTR_MERCURY_ISA_VERSION
	.align		4
        /*0030*/ 	.byte	0x03, 0x5f
        /*0032*/ 	.short	0x0101


	//----- nvinfo : EIATTR_VRC_CTA_INIT_COUNT
	.align		4
        /*0034*/ 	.byte	0x02, 0x4a
	.zero		1
	.zero		1


	//----- nvinfo : EIATTR_EXIT_INSTR_OFFSETS
	.align		4
        /*0038*/ 	.byte	0x04, 0x1c
        /*003a*/ 	.short	(.L_19 - .L_18)


	//   ....[0]....
.L_18:
        /*003c*/ 	.word	0x00000010


	//----- nvinfo : EIATTR_CBANK_PARAM_SIZE
	.align		4
.L_19:
        /*0040*/ 	.byte	0x03, 0x19
        /*0042*/ 	.short	0x0010


	//----- nvinfo : EIATTR_PARAM_CBANK
	.align		4
        /*0044*/ 	.byte	0x04, 0x0a
        /*0046*/ 	.short	(.L_21 - .L_20)
	.align		4
.L_20:
        /*0048*/ 	.word	index@(.nv.constant0._Z12scale_vectordPd)
        /*004c*/ 	.short	0x0380
        /*004e*/ 	.short	0x0010


	//----- nvinfo : EIATTR_SW_WAR
	.align		4
.L_21:
        /*0050*/ 	.byte	0x04, 0x36
        /*0052*/ 	.short	(.L_23 - .L_22)
.L_22:
        /*0054*/ 	.word	0x00000008
.L_23:


//--------------------- .nv.info._Z19scale_vector_1blockdPd --------------------------
	.section	.nv.info._Z19scale_vector_1blockdPd,"",@"SHT_CUDA_INFO"
	.sectionflags	@""
	.align	4


	//----- nvinfo : EIATTR_CUDA_API_VERSION
	.align		4
        /*0000*/ 	.byte	0x04, 0x37
        /*0002*/ 	.short	(.L_25 - .L_24)
.L_24:
        /*0004*/ 	.word	0x00000082


	//----- nvinfo : EIATTR_KPARAM_INFO
	.align		4
.L_25:
        /*0008*/ 	.byte	0x04, 0x17
        /*000a*/ 	.short	(.L_27 - .L_26)
.L_26:
        /*000c*/ 	.word	0x00000000
        /*0010*/ 	.short	0x0001
        /*0012*/ 	.short	0x0008
        /*0014*/ 	.byte	0x00, 0xf5, 0x21, 0x00


	//----- nvinfo : EIATTR_KPARAM_INFO
	.align		4
.L_27:
        /*0018*/ 	.byte	0x04, 0x17
        /*001a*/ 	.short	(.L_29 - .L_28)
.L_28:
        /*001c*/ 	.word	0x00000000
        /*0020*/ 	.short	0x0000
        /*0022*/ 	.short	0x0000
        /*0024*/ 	.byte	0x00, 0xf0, 0x21, 0x00


	//----- nvinfo : EIATTR_SPARSE_MMA_MASK
	.align		4
.L_29:
        /*0028*/ 	.byte	0x03, 0x50
        /*002a*/ 	.short	0x0000


	//----- nvinfo : EIATTR_MAXREG_COUNT
	.align		4
        /*002c*/ 	.byte	0x03, 0x1b
        /*002e*/ 	.short	0x00ff


	//----- nvinfo : EIATTR_MERCURY_ISA_VERSION
	.align		4
        /*0030*/ 	.byte	0x03, 0x5f
        /*0032*/ 	.short	0x0101


	//----- nvinfo : EIATTR_VRC_CTA_INIT_COUNT
	.align		4
        /*0034*/ 	.byte	0x02, 0x4a
	.zero		1
	.zero		1


	//----- nvinfo : EIATTR_EXIT_INSTR_OFFSETS
	.align		4
        /*0038*/ 	.byte	0x04, 0x1c
        /*003a*/ 	.short	(.L_31 - .L_30)


	//   ....[0]....
.L_30:
        /*003c*/ 	.word	0x00000010


	//----- nvinfo : EIATTR_CBANK_PARAM_SIZE
	.align		4
.L_31:
        /*0040*/ 	.byte	0x03, 0x19
        /*0042*/ 	.short	0x0010


	//----- nvinfo : EIATTR_PARAM_CBANK
	.align		4
        /*0044*/ 	.byte	0x04, 0x0a
        /*0046*/ 	.short	(.L_33 - .L_32)
	.align		4
.L_32:
        /*0048*/ 	.word	index@(.nv.constant0._Z19scale_vector_1blockdPd)
        /*004c*/ 	.short	0x0380
        /*004e*/ 	.short	0x0010


	//----- nvinfo : EIATTR_SW_WAR
	.align		4
.L_33:
        /*0050*/ 	.byte	0x04, 0x36
        /*0052*/ 	.short	(.L_35 - .L_34)
.L_34:
        /*0054*/ 	.word	0x00000008
.L_35:


//--------------------- .nv.callgraph             --------------------------
	.section	.nv.callgraph,"",@"SHT_CUDA_CALLGRAPH"
	.align	4
	.sectionentsize	8
	.align		4
        /*0000*/ 	.word	0x00000000
	.align		4
        /*0004*/ 	.word	0xffffffff
	.align		4
        /*0008*/ 	.word	0x00000000
	.align		4
        /*000c*/ 	.word	0xfffffffe
	.align		4
        /*0010*/ 	.word	0x00000000
	.align		4
        /*0014*/ 	.word	0xfffffffd
	.align		4
        /*0018*/ 	.word	0x00000000
	.align		4
        /*001c*/ 	.word	0xfffffffc


//--------------------- .text._Z12scale_vectordPd --------------------------
	.section	.text._Z12scale_vectordPd,"ax",@progbits
	.align	128
        .global         _Z12scale_vectordPd
        .type           _Z12scale_vectordPd,@function
        .size           _Z12scale_vectordPd,(.L_x_2 - _Z12scale_vectordPd)
        .other          _Z12scale_vectordPd,@"STO_CUDA_ENTRY STV_DEFAULT"
_Z12scale_vectordPd:
.text._Z12scale_vectordPd:
[----:B------:R-:W-:Y:S01]  /*0000*/  LDC R1, c[0x0][0x37c] ;  /* 0x0000df00ff017b82 */ /* 0x000fe20000000800 */
[----:B------:R-:W-:Y:S05]  /*0010*/  EXIT ;  /* 0x000000000000794d */ /* 0x000fea0003800000 */
.L_x_0:
[----:B------:R-:W-:-:S00]  /*0020*/  BRA `(.L_x_0) ;  /* 0xfffffffc00fc7947 */ /* 0x000fc0000383ffff */
[----:B------:R-:W-:-:S00]  /*0030*/  NOP ;  /* 0x0000000000007918 */ /* 0x000fc00000000000 */
        /* <DEDUP_REMOVED lines=12> */
.L_x_2:


//--------------------- .text._Z19scale_vector_1blockdPd --------------------------
	.section	.text._Z19scale_vector_1blockdPd,"ax",@progbits
	.align	128
        .global         _Z19scale_vector_1blockdPd
        .type           _Z19scale_vector_1blockdPd,@function
        .size           _Z19scale_vector_1blockdPd,(.L_x_3 - _Z19scale_vector_1blockdPd)
        .other          _Z19scale_vector_1blockdPd,@"STO_CUDA_ENTRY STV_DEFAULT"
_Z19scale_vector_1blockdPd:
.text._Z19scale_vector_1blockdPd:
[----:B------:R-:W-:Y:S01]  /*0000*/  LDC R1, c[0x0][0x37c] ;  /* 0x0000df00ff017b82 */ /* 0x000fe20000000800 */
[----:B------:R-:W-:Y:S05]  /*0010*/  EXIT ;  /* 0x000000000000794d */ /* 0x000fea0003800000 */
.L_x_1:
        /* <DEDUP_REMOVED lines=14> */
.L_x_3:


//--------------------- .nv.shared.reserved.0     --------------------------
	.section	.nv.shared.reserved.0,"aw",@nobits
	.weak		__nv_reservedSMEM_offset_0_alias
	.size		__nv_reservedSMEM_offset_0_alias, 0, 64
	.other		__nv_reservedSMEM_offset_0_alias,@"STO_CUDA_RESERVED_SHARED STV_DEFAULT"
__nv_reservedSMEM_offset_0_alias:
	.zero		0
	.zero		64


//--------------------- .nv.constant0._Z12scale_vectordPd --------------------------
	.section	.nv.constant0._Z12scale_vectordPd,"a",@progbits
	.sectionflags	@""
	.align	4
.nv.constant0._Z12scale_vectordPd:
	.zero		912


//--------------------- .nv.constant0._Z19scale_vector_1blockdPd --------------------------
	.section	.nv.constant0._Z19scale_vector_1blockdPd,"a",@progbits
	.sectionflags	@""
	.align	4
.nv.constant0._Z19scale_vector_1blockdPd:
	.zero		912


//--------------------- SYMBOLS --------------------------

	.type		.nv.reservedSmem.offset0,@object
	.size		.nv.reservedSmem.offset0,0x4
